//
// Generated by NVIDIA NVVM Compiler
//
// Compiler Build ID: CL-36424714
// Cuda compilation tools, release 13.0, V13.0.88
// Based on NVVM 20.0.0
//

.version 9.0
.target sm_100
.address_size 64

	// .globl	_Z12sobel_kernelPhPKhmm

.visible .entry _Z12sobel_kernelPhPKhmm(
	.param .u64 .ptr .align 1 _Z12sobel_kernelPhPKhmm_param_0,
	.param .u64 .ptr .align 1 _Z12sobel_kernelPhPKhmm_param_1,
	.param .u64 _Z12sobel_kernelPhPKhmm_param_2,
	.param .u64 _Z12sobel_kernelPhPKhmm_param_3
)
{
	.reg .pred 	%p<8>;
	.reg .b16 	%rs<9>;
	.reg .b32 	%r<10>;
	.reg .b32 	%f<25>;
	.reg .b64 	%rd<18>;

	ld.param.u64 	%rd3, [_Z12sobel_kernelPhPKhmm_param_0];
	ld.param.u64 	%rd4, [_Z12sobel_kernelPhPKhmm_param_1];
	ld.param.u64 	%rd5, [_Z12sobel_kernelPhPKhmm_param_2];
	ld.param.u64 	%rd6, [_Z12sobel_kernelPhPKhmm_param_3];
	mov.u32 	%r1, %ctaid.x;
	mov.u32 	%r2, %ntid.x;
	mov.u32 	%r3, %tid.x;
	mad.lo.s32 	%r4, %r1, %r2, %r3;
	cvt.u64.u32 	%rd1, %r4;
	mov.u32 	%r5, %ctaid.y;
	mov.u32 	%r6, %ntid.y;
	mov.u32 	%r7, %tid.y;
	mad.lo.s32 	%r8, %r5, %r6, %r7;
	cvt.u64.u32 	%rd2, %r8;
	setp.eq.s32 	%p1, %r4, 0;
	add.s64 	%rd7, %rd5, -1;
	setp.le.u64 	%p2, %rd7, %rd1;
	setp.eq.s32 	%p3, %r8, 0;
	or.pred  	%p4, %p1, %p3;
	or.pred  	%p5, %p4, %p2;
	add.s64 	%rd8, %rd6, -1;
	setp.le.u64 	%p6, %rd8, %rd2;
	or.pred  	%p7, %p6, %p5;
	@%p7 bra 	$L__BB0_2;
	cvta.to.global.u64 	%rd9, %rd3;
	cvta.to.global.u64 	%rd10, %rd4;
	add.s64 	%rd11, %rd2, -1;
	mad.lo.s64 	%rd12, %rd11, %rd5, %rd1;
	add.s64 	%rd13, %rd10, %rd12;
	ld.global.u8 	%rs1, [%rd13+-1];
	cvt.rn.f32.u16 	%f1, %rs1;
	mov.f32 	%f2, 0f00000000;
	sub.f32 	%f3, %f2, %f1;
	ld.global.u8 	%rs2, [%rd13];
	cvt.rn.f32.u16 	%f4, %rs2;
	sub.f32 	%f5, %f3, %f4;
	ld.global.u8 	%rs3, [%rd13+1];
	cvt.rn.f32.u16 	%f6, %rs3;
	add.f32 	%f7, %f3, %f6;
	sub.f32 	%f8, %f5, %f6;
	add.s64 	%rd14, %rd12, %rd5;
	add.s64 	%rd15, %rd13, %rd5;
	ld.global.u8 	%rs4, [%rd15+-1];
	cvt.rn.f32.u16 	%f9, %rs4;
	sub.f32 	%f10, %f7, %f9;
	ld.global.u8 	%rs5, [%rd15+1];
	cvt.rn.f32.u16 	%f11, %rs5;
	add.f32 	%f12, %f10, %f11;
	add.s64 	%rd16, %rd15, %rd5;
	ld.global.u8 	%rs6, [%rd16+-1];
	cvt.rn.f32.u16 	%f13, %rs6;
	sub.f32 	%f14, %f12, %f13;
	add.f32 	%f15, %f8, %f13;
	ld.global.u8 	%rs7, [%rd16];
	cvt.rn.f32.u16 	%f16, %rs7;
	add.f32 	%f17, %f15, %f16;
	ld.global.u8 	%rs8, [%rd16+1];
	cvt.rn.f32.u16 	%f18, %rs8;
	add.f32 	%f19, %f14, %f18;
	add.f32 	%f20, %f17, %f18;
	mul.f32 	%f21, %f20, %f20;
	fma.rn.f32 	%f22, %f19, %f19, %f21;
	sqrt.rn.f32 	%f23, %f22;
	min.f32 	%f24, %f23, 0f437F0000;
	cvt.rzi.u32.f32 	%r9, %f24;
	add.s64 	%rd17, %rd9, %rd14;
	st.global.u8 	[%rd17], %r9;
$L__BB0_2:
	ret;

}


// ===== COMPILED SASS (sm_100) =====

	.target	sm_100

	.elftype	@"ET_EXEC"


//--------------------- .note.nv.tkinfo           --------------------------
	.section	.note.nv.tkinfo,"",@"SHT_NOTE"
	.sectionflags	@"SHF_NOTE_NV_TKINFO"
	.tkinfo
        /*0018*/ 	.word	0x00000002
        /*0030*/ 	.string	""
        /*0030*/ 	.string	"ptxas"
        /*0030*/ 	.string	"Cuda compilation tools, release 13.0, V13.0.88"
        /*0030*/ 	.string	"Build cuda_13.0.r13.0/compiler.36424714_0"
        /*0030*/ 	.string	"-arch sm_100 -m 64 "



//--------------------- .note.nv.cuinfo           --------------------------
	.section	.note.nv.cuinfo,"",@"SHT_NOTE"
	.sectionflags	@"SHF_NOTE_NV_CUINFO"
        /*0018*/ 	.short	0x0002
        /*001a*/ 	.short	0x0064
        /*001c*/ 	.short	0x0082
	.zero		2


//--------------------- .nv.info                  --------------------------
	.section	.nv.info,"",@"SHT_CUDA_INFO"
	.align	4


	//----- nvinfo : EIATTR_REGCOUNT
	.align		4
        /*0000*/ 	.byte	0x04, 0x2f
        /*0002*/ 	.short	(.L_1 - .L_0)
	.align		4
.L_0:
        /*0004*/ 	.word	index@(_Z12sobel_kernelPhPKhmm)
        /*0008*/ 	.word	0x00000013


	//----- nvinfo : EIATTR_FRAME_SIZE
	.align		4
.L_1:
        /*000c*/ 	.byte	0x04, 0x11
        /*000e*/ 	.short	(.L_3 - .L_2)
	.align		4
.L_2:
        /*0010*/ 	.word	index@($__internal_0_$__cuda_sm20_sqrt_rn_f32_slowpath)
        /*0014*/ 	.word	0x00000000


	//----- nvinfo : EIATTR_FRAME_SIZE
	.align		4
.L_3:
        /*0018*/ 	.byte	0x04, 0x11
        /*001a*/ 	.short	(.L_5 - .L_4)
	.align		4
.L_4:
        /*001c*/ 	.word	index@(_Z12sobel_kernelPhPKhmm)
        /*0020*/ 	.word	0x00000000


	//----- nvinfo : EIATTR_MIN_STACK_SIZE
	.align		4
.L_5:
        /*0024*/ 	.byte	0x04, 0x12
        /*0026*/ 	.short	(.L_7 - .L_6)
	.align		4
.L_6:
        /*0028*/ 	.word	index@(_Z12sobel_kernelPhPKhmm)
        /*002c*/ 	.word	0x00000000
.L_7:


//--------------------- .nv.compat                --------------------------
	.section	.nv.compat,"",@"SHT_CUDA_COMPAT_INFO"
	.align	4
        /*0000*/ 	.byte	0x02, 0x09, 0x00, 0x00, 0x02, 0x02, 0x01, 0x00, 0x02, 0x05, 0x05, 0x00, 0x03, 0x07, 0x01, 0x01
        /*0010*/ 	.byte	0x02, 0x03, 0x00, 0x00, 0x02, 0x06, 0x01, 0x00, 0x04, 0x0b, 0x08, 0x00, 0x01, 0x00, 0x00, 0x00
        /*0020*/ 	.byte	0x00, 0x00, 0x00, 0x00


//--------------------- .nv.info._Z12sobel_kernelPhPKhmm --------------------------
	.section	.nv.info._Z12sobel_kernelPhPKhmm,"",@"SHT_CUDA_INFO"
	.sectionflags	@""
	.align	4


	//----- nvinfo : EIATTR_CUDA_API_VERSION
	.align		4
        /*0000*/ 	.byte	0x04, 0x37
        /*0002*/ 	.short	(.L_9 - .L_8)
.L_8:
        /*0004*/ 	.word	0x00000082


	//----- nvinfo : EIATTR_KPARAM_INFO
	.align		4
.L_9:
        /*0008*/ 	.byte	0x04, 0x17
        /*000a*/ 	.short	(.L_11 - .L_10)
.L_10:
        /*000c*/ 	.word	0x00000000
        /*0010*/ 	.short	0x0003
        /*0012*/ 	.short	0x0018
        /*0014*/ 	.byte	0x00, 0xf0, 0x21, 0x00


	//----- nvinfo : EIATTR_KPARAM_INFO
	.align		4
.L_11:
        /*0018*/ 	.byte	0x04, 0x17
        /*001a*/ 	.short	(.L_13 - .L_12)
.L_12:
        /*001c*/ 	.word	0x00000000
        /*0020*/ 	.short	0x0002
        /*0022*/ 	.short	0x0010
        /*0024*/ 	.byte	0x00, 0xf0, 0x21, 0x00


	//----- nvinfo : EIATTR_KPARAM_INFO
	.align		4
.L_13:
        /*0028*/ 	.byte	0x04, 0x17
        /*002a*/ 	.short	(.L_15 - .L_14)
.L_14:
        /*002c*/ 	.word	0x00000000
        /*0030*/ 	.short	0x0001
        /*0032*/ 	.short	0x0008
        /*0034*/ 	.byte	0x00, 0xf5, 0x21, 0x00


	//----- nvinfo : EIATTR_KPARAM_INFO
	.align		4
.L_15:
        /*0038*/ 	.byte	0x04, 0x17
        /*003a*/ 	.short	(.L_17 - .L_16)
.L_16:
        /*003c*/ 	.word	0x00000000
        /*0040*/ 	.short	0x0000
        /*0042*/ 	.short	0x0000
        /*0044*/ 	.byte	0x00, 0xf5, 0x21, 0x00


	//----- nvinfo : EIATTR_SPARSE_MMA_MASK
	.align		4
.L_17:
        /*0048*/ 	.byte	0x03, 0x50
        /*004a*/ 	.short	0x0000


	//----- nvinfo : EIATTR_MAXREG_COUNT
	.align		4
        /*004c*/ 	.byte	0x03, 0x1b
        /*004e*/ 	.short	0x00ff


	//----- nvinfo : EIATTR_MERCURY_ISA_VERSION
	.align		4
        /*0050*/ 	.byte	0x03, 0x5f
        /*0052*/ 	.short	0x0101


	//----- nvinfo : EIATTR_VRC_CTA_INIT_COUNT
	.align		4
        /*0054*/ 	.byte	0x02, 0x4a
	.zero		1
	.zero		1


	//----- nvinfo : EIATTR_EXIT_INSTR_OFFSETS
	.align		4
        /*0058*/ 	.byte	0x04, 0x1c
        /*005a*/ 	.short	(.L_19 - .L_18)


	//   ....[0]....
.L_18:
        /*005c*/ 	.word	0x00000160


	//   ....[1]....
        /*0060*/ 	.word	0x00000570


	//----- nvinfo : EIATTR_CRS_STACK_SIZE
	.align		4
.L_19:
        /*0064*/ 	.byte	0x04, 0x1e
        /*0066*/ 	.short	(.L_21 - .L_20)
.L_20:
        /*0068*/ 	.word	0x00000000


	//----- nvinfo : EIATTR_CBANK_PARAM_SIZE
	.align		4
.L_21:
        /*006c*/ 	.byte	0x03, 0x19
        /*006e*/ 	.short	0x0020


	//----- nvinfo : EIATTR_PARAM_CBANK
	.align		4
        /*0070*/ 	.byte	0x04, 0x0a
        /*0072*/ 	.short	(.L_23 - .L_22)
	.align		4
.L_22:
        /*0074*/ 	.word	index@(.nv.constant0._Z12sobel_kernelPhPKhmm)
        /*0078*/ 	.short	0x0380
        /*007a*/ 	.short	0x0020


	//----- nvinfo : EIATTR_SW_WAR
	.align		4
.L_23:
        /*007c*/ 	.byte	0x04, 0x36
        /*007e*/ 	.short	(.L_25 - .L_24)
.L_24:
        /*0080*/ 	.word	0x00000008
.L_25:


//--------------------- .nv.callgraph             --------------------------
	.section	.nv.callgraph,"",@"SHT_CUDA_CALLGRAPH"
	.align	4
	.sectionentsize	8
	.align		4
        /*0000*/ 	.word	0x00000000
	.align		4
        /*0004*/ 	.word	0xffffffff
	.align		4
        /*0008*/ 	.word	0x00000000
	.align		4
        /*000c*/ 	.word	0xfffffffe
	.align		4
        /*0010*/ 	.word	0x00000000
	.align		4
        /*0014*/ 	.word	0xfffffffd
	.align		4
        /*0018*/ 	.word	0x00000000
	.align		4
        /*001c*/ 	.word	0xfffffffc


//--------------------- .text._Z12sobel_kernelPhPKhmm --------------------------
	.section	.text._Z12sobel_kernelPhPKhmm,"ax",@progbits
	.align	128
        .global         _Z12sobel_kernelPhPKhmm
        .type           _Z12sobel_kernelPhPKhmm,@function
        .size           _Z12sobel_kernelPhPKhmm,(.L_x_5 - _Z12sobel_kernelPhPKhmm)
        .other          _Z12sobel_kernelPhPKhmm,@"STO_CUDA_ENTRY STV_DEFAULT"
_Z12sobel_kernelPhPKhmm:
.text._Z12sobel_kernelPhPKhmm:
[----:B------:R-:W-:Y:S01]  /*0000*/  LDC R1, c[0x0][0x37c] ;  /* 0x0000df00ff017b82 */ /* 0x000fe20000000800 */
[----:B------:R-:W0:Y:S07]  /*0010*/  S2R R5, SR_TID.Y ;  /* 0x0000000000057919 */ /* 0x000e2e0000002200 */
[----:B------:R-:W1:Y:S01]  /*0020*/  LDC R2, c[0x0][0x360] ;  /* 0x0000d800ff027b82 */ /* 0x000e620000000800 */
[----:B------:R-:W2:Y:S01]  /*0030*/  LDCU.128 UR8, c[0x0][0x390] ;  /* 0x00007200ff0877ac */ /* 0x000ea20008000c00 */
[----:B------:R-:W1:Y:S06]  /*0040*/  S2R R3, SR_TID.X ;  /* 0x0000000000037919 */ /* 0x000e6c0000002100 */
[----:B------:R-:W0:Y:S08]  /*0050*/  S2UR UR4, SR_CTAID.Y ;  /* 0x00000000000479c3 */ /* 0x000e300000002600 */
[----:B------:R-:W0:Y:S01]  /*0060*/  LDC R0, c[0x0][0x364] ;  /* 0x0000d900ff007b82 */ /* 0x000e220000000800 */
[----:B--2---:R-:W-:-:S04]  /*0070*/  UIADD3 UR6, UP0, UPT, UR8, -0x1, URZ ;  /* 0xffffffff08067890 */ /* 0x004fc8000ff1e0ff */
[----:B------:R-:W-:-:S03]  /*0080*/  UIADD3.X UR7, UPT, UPT, UR9, -0x1, URZ, UP0, !UPT ;  /* 0xffffffff09077890 */ /* 0x000fc600087fe4ff */
[----:B------:R-:W1:Y:S03]  /*0090*/  S2UR UR5, SR_CTAID.X ;  /* 0x00000000000579c3 */ /* 0x000e660000002500 */
[----:B------:R-:W-:Y:S02]  /*00a0*/  IMAD.U32 R4, RZ, RZ, UR7 ;  /* 0x00000007ff047e24 */ /* 0x000fe4000f8e00ff */
[----:B0-----:R-:W-:Y:S01]  /*00b0*/  IMAD R0, R0, UR4, R5 ;  /* 0x0000000400007c24 */ /* 0x001fe2000f8e0205 */
[----:B------:R-:W-:-:S04]  /*00c0*/  UIADD3 UR4, UP1, UPT, UR10, -0x1, URZ ;  /* 0xffffffff0a047890 */ /* 0x000fc8000ff3e0ff */
[C---:B------:R-:W-:Y:S02]  /*00d0*/  ISETP.NE.AND P2, PT, R0.reuse, RZ, PT ;  /* 0x000000ff0000720c */ /* 0x040fe40003f45270 */
[----:B------:R-:W-:Y:S01]  /*00e0*/  ISETP.GE.U32.AND P0, PT, R0, UR4, PT ;  /* 0x0000000400007c0c */ /* 0x000fe2000bf06070 */
[----:B-1----:R-:W-:Y:S01]  /*00f0*/  IMAD R2, R2, UR5, R3 ;  /* 0x0000000502027c24 */ /* 0x002fe2000f8e0203 */
[----:B------:R-:W-:-:S04]  /*0100*/  UIADD3.X UR5, UPT, UPT, UR11, -0x1, URZ, UP1, !UPT ;  /* 0xffffffff0b057890 */ /* 0x000fc80008ffe4ff */
[C---:B------:R-:W-:Y:S02]  /*0110*/  ISETP.GE.U32.AND P1, PT, R2.reuse, UR6, PT ;  /* 0x0000000602007c0c */ /* 0x040fe4000bf26070 */
[----:B------:R-:W-:Y:S01]  /*0120*/  ISETP.EQ.OR P2, PT, R2, RZ, !P2 ;  /* 0x000000ff0200720c */ /* 0x000fe20005742670 */
[----:B------:R-:W-:-:S03]  /*0130*/  IMAD.U32 R5, RZ, RZ, UR5 ;  /* 0x00000005ff057e24 */ /* 0x000fc6000f8e00ff */
[----:B------:R-:W-:-:S04]  /*0140*/  ISETP.LE.U32.OR.EX P1, PT, R4, RZ, P2, P1 ;  /* 0x000000ff0400720c */ /* 0x000fc80001723510 */
[----:B------:R-:W-:-:S13]  /*0150*/  ISETP.LE.U32.OR.EX P0, PT, R5, RZ, P1, P0 ;  /* 0x000000ff0500720c */ /* 0x000fda0000f03500 */
[----:B------:R-:W-:Y:S05]  /*0160*/  @P0 EXIT ;  /* 0x000000000000094d */ /* 0x000fea0003800000 */
[----:B------:R-:W0:Y:S01]  /*0170*/  LDCU.64 UR6, c[0x0][0x388] ;  /* 0x00007100ff0677ac */ /* 0x000e220008000a00 */
[----:B------:R-:W-:Y:S01]  /*0180*/  IADD3 R5, P0, PT, R0, -0x1, RZ ;  /* 0xffffffff00057810 */ /* 0x000fe20007f1e0ff */
[----:B------:R-:W-:Y:S01]  /*0190*/  IMAD.MOV.U32 R3, RZ, RZ, RZ ;  /* 0x000000ffff037224 */ /* 0x000fe200078e00ff */
[----:B------:R-:W1:Y:S02]  /*01a0*/  LDCU.64 UR4, c[0x0][0x358] ;  /* 0x00006b00ff0477ac */ /* 0x000e640008000a00 */
[----:B------:R-:W-:Y:S01]  /*01b0*/  IADD3.X R0, PT, PT, RZ, -0x1, RZ, P0, !PT ;  /* 0xffffffffff007810 */ /* 0x000fe200007fe4ff */
[----:B------:R-:W-:-:S04]  /*01c0*/  IMAD.WIDE.U32 R2, R5, UR8, R2 ;  /* 0x0000000805027c25 */ /* 0x000fc8000f8e0002 */
[----:B------:R-:W-:-:S04]  /*01d0*/  IMAD R0, R0, UR8, RZ ;  /* 0x0000000800007c24 */ /* 0x000fc8000f8e02ff */
[----:B------:R-:W-:Y:S01]  /*01e0*/  IMAD R5, R5, UR9, R0 ;  /* 0x0000000905057c24 */ /* 0x000fe2000f8e0200 */
[----:B0-----:R-:W-:-:S04]  /*01f0*/  IADD3 R6, P0, PT, R2, UR6, RZ ;  /* 0x0000000602067c10 */ /* 0x001fc8000ff1e0ff */
[----:B------:R-:W-:-:S04]  /*0200*/  IADD3 R4, PT, PT, R3, R5, RZ ;  /* 0x0000000503047210 */ /* 0x000fc80007ffe0ff */
[----:B------:R-:W-:Y:S02]  /*0210*/  IADD3.X R7, PT, PT, R4, UR7, RZ, P0, !PT ;  /* 0x0000000704077c10 */ /* 0x000fe400087fe4ff */
[----:B------:R-:W-:-:S03]  /*0220*/  IADD3 R10, P0, PT, R6, UR8, RZ ;  /* 0x00000008060a7c10 */ /* 0x000fc6000ff1e0ff */
[----:B-1----:R-:W2:Y:S01]  /*0230*/  LDG.E.U8 R0, desc[UR4][R6.64+-0x1] ;  /* 0xffffff0406007981 */ /* 0x002ea2000c1e1100 */
[----:B------:R-:W-:Y:S02]  /*0240*/  IADD3 R8, P1, PT, R10, UR8, RZ ;  /* 0x000000080a087c10 */ /* 0x000fe4000ff3e0ff */
[----:B------:R-:W-:Y:S01]  /*0250*/  IADD3.X R11, PT, PT, R7, UR9, RZ, P0, !PT ;  /* 0x00000009070b7c10 */ /* 0x000fe200087fe4ff */
[----:B------:R-:W3:Y:S03]  /*0260*/  LDG.E.U8 R3, desc[UR4][R6.64] ;  /* 0x0000000406037981 */ /* 0x000ee6000c1e1100 */
[----:B------:R-:W-:Y:S01]  /*0270*/  IADD3.X R9, PT, PT, R11, UR9, RZ, P1, !PT ;  /* 0x000000090b097c10 */ /* 0x000fe20008ffe4ff */
[----:B------:R-:W4:Y:S04]  /*0280*/  LDG.E.U8 R5, desc[UR4][R6.64+0x1] ;  /* 0x0000010406057981 */ /* 0x000f28000c1e1100 */
[----:B------:R-:W5:Y:S04]  /*0290*/  LDG.E.U8 R12, desc[UR4][R10.64+-0x1] ;  /* 0xffffff040a0c7981 */ /* 0x000f68000c1e1100 */
[----:B------:R-:W5:Y:S04]  /*02a0*/  LDG.E.U8 R14, desc[UR4][R8.64+-0x1] ;  /* 0xffffff04080e7981 */ /* 0x000f68000c1e1100 */
[----:B------:R-:W5:Y:S04]  /*02b0*/  LDG.E.U8 R13, desc[UR4][R10.64+0x1] ;  /* 0x000001040a0d7981 */ /* 0x000f68000c1e1100 */
[----:B------:R-:W5:Y:S04]  /*02c0*/  LDG.E.U8 R15, desc[UR4][R8.64] ;  /* 0x00000004080f7981 */ /* 0x000f68000c1e1100 */
[----:B------:R0:W5:Y:S01]  /*02d0*/  LDG.E.U8 R16, desc[UR4][R8.64+0x1] ;  /* 0x0000010408107981 */ /* 0x000162000c1e1100 */
[----:B------:R-:W-:Y:S01]  /*02e0*/  BSSY.RECONVERGENT B0, `(.L_x_0) ;  /* 0x0000022000007945 */ /* 0x000fe20003800200 */
[----:B0-----:R-:W-:-:S02]  /*02f0*/  IADD3 R9, P0, PT, R2, UR8, RZ ;  /* 0x0000000802097c10 */ /* 0x001fc4000ff1e0ff */
[----:B--2---:R-:W-:Y:S02]  /*0300*/  I2FP.F32.U32 R0, R0 ;  /* 0x0000000000007245 */ /* 0x004fe40000201000 */
[----:B---3--:R-:W-:-:S03]  /*0310*/  I2FP.F32.U32 R3, R3 ;  /* 0x0000000300037245 */ /* 0x008fc60000201000 */
[----:B------:R-:W-:Y:S01]  /*0320*/  FADD R0, RZ, -R0 ;  /* 0x80000000ff007221 */ /* 0x000fe20000000000 */
[----:B----4-:R-:W-:-:S03]  /*0330*/  I2FP.F32.U32 R5, R5 ;  /* 0x0000000500057245 */ /* 0x010fc60000201000 */
[C---:B------:R-:W-:Y:S01]  /*0340*/  FADD R3, R0.reuse, -R3 ;  /* 0x8000000300037221 */ /* 0x040fe20000000000 */
[----:B-----5:R-:W-:Y:S01]  /*0350*/  I2FP.F32.U32 R7, R12 ;  /* 0x0000000c00077245 */ /* 0x020fe20000201000 */
[--C-:B------:R-:W-:Y:S02]  /*0360*/  FADD R0, R0, R5.reuse ;  /* 0x0000000500007221 */ /* 0x100fe40000000000 */
[----:B------:R-:W-:Y:S01]  /*0370*/  FADD R3, R3, -R5 ;  /* 0x8000000503037221 */ /* 0x000fe20000000000 */
[----:B------:R-:W-:Y:S01]  /*0380*/  I2FP.F32.U32 R14, R14 ;  /* 0x0000000e000e7245 */ /* 0x000fe20000201000 */
[----:B------:R-:W-:Y:S01]  /*0390*/  FADD R0, R0, -R7 ;  /* 0x8000000700007221 */ /* 0x000fe20000000000 */
[----:B------:R-:W-:-:S03]  /*03a0*/  I2FP.F32.U32 R13, R13 ;  /* 0x0000000d000d7245 */ /* 0x000fc60000201000 */
[----:B------:R-:W-:Y:S01]  /*03b0*/  FADD R3, R3, R14 ;  /* 0x0000000e03037221 */ /* 0x000fe20000000000 */
[----:B------:R-:W-:Y:S01]  /*03c0*/  I2FP.F32.U32 R6, R15 ;  /* 0x0000000f00067245 */ /* 0x000fe20000201000 */
[----:B------:R-:W-:Y:S01]  /*03d0*/  FADD R0, R0, R13 ;  /* 0x0000000d00007221 */ /* 0x000fe20000000000 */
[----:B------:R-:W-:-:S03]  /*03e0*/  I2FP.F32.U32 R16, R16 ;  /* 0x0000001000107245 */ /* 0x000fc60000201000 */
[----:B------:R-:W-:Y:S01]  /*03f0*/  FADD R3, R3, R6 ;  /* 0x0000000603037221 */ /* 0x000fe20000000000 */
[----:B------:R-:W-:-:S03]  /*0400*/  FADD R0, R0, -R14 ;  /* 0x8000000e00007221 */ /* 0x000fc60000000000 */
[--C-:B------:R-:W-:Y:S01]  /*0410*/  FADD R3, R3, R16.reuse ;  /* 0x0000001003037221 */ /* 0x100fe20000000000 */
[----:B------:R-:W-:-:S03]  /*0420*/  FADD R0, R0, R16 ;  /* 0x0000001000007221 */ /* 0x000fc60000000000 */
[----:B------:R-:W-:-:S04]  /*0430*/  FMUL R3, R3, R3 ;  /* 0x0000000303037220 */ /* 0x000fc80000400000 */
[----:B------:R-:W-:-:S04]  /*0440*/  FFMA R0, R0, R0, R3 ;  /* 0x0000000000007223 */ /* 0x000fc80000000003 */
[----:B------:R-:W-:Y:S01]  /*0450*/  VIADD R5, R0, 0xf3000000 ;  /* 0xf300000000057836 */ /* 0x000fe20000000000 */
[----:B------:R0:W1:Y:S04]  /*0460*/  MUFU.RSQ R3, R0 ;  /* 0x0000000000037308 */ /* 0x0000680000001400 */
[----:B------:R-:W-:-:S13]  /*0470*/  ISETP.GT.U32.AND P1, PT, R5, 0x727fffff, PT ;  /* 0x727fffff0500780c */ /* 0x000fda0003f24070 */
[----:B01----:R-:W-:Y:S05]  /*0480*/  @!P1 BRA `(.L_x_1) ;  /* 0x00000000000c9947 */ /* 0x003fea0003800000 */
[----:B------:R-:W-:-:S07]  /*0490*/  MOV R8, 0x4b0 ;  /* 0x000004b000087802 */ /* 0x000fce0000000f00 */
[----:B------:R-:W-:Y:S05]  /*04a0*/  CALL.REL.NOINC `($__internal_0_$__cuda_sm20_sqrt_rn_f32_slowpath) ;  /* 0x0000000000347944 */ /* 0x000fea0003c00000 */
[----:B------:R-:W-:Y:S05]  /*04b0*/  BRA `(.L_x_2) ;  /* 0x0000000000107947 */ /* 0x000fea0003800000 */
.L_x_1:
[----:B------:R-:W-:Y:S01]  /*04c0*/  FMUL.FTZ R5, R0, R3 ;  /* 0x0000000300057220 */ /* 0x000fe20000410000 */
[----:B------:R-:W-:-:S03]  /*04d0*/  FMUL.FTZ R3, R3, 0.5 ;  /* 0x3f00000003037820 */ /* 0x000fc60000410000 */
[----:B------:R-:W-:-:S04]  /*04e0*/  FFMA R0, -R5, R5, R0 ;  /* 0x0000000505007223 */ /* 0x000fc80000000100 */
[----:B------:R-:W-:-:S07]  /*04f0*/  FFMA R0, R0, R3, R5 ;  /* 0x0000000300007223 */ /* 0x000fce0000000005 */
.L_x_2:
[----:B------:R-:W-:Y:S05]  /*0500*/  BSYNC.RECONVERGENT B0 ;  /* 0x0000000000007941 */ /* 0x000fea0003800200 */
.L_x_0:
[----:B------:R-:W0:Y:S01]  /*0510*/  LDC.64 R2, c[0x0][0x380] ;  /* 0x0000e000ff027b82 */ /* 0x000e220000000a00 */
[----:B------:R-:W-:-:S04]  /*0520*/  FMNMX R0, R0, 255, PT ;  /* 0x437f000000007809 */ /* 0x000fc80003800000 */
[----:B------:R-:W1:Y:S01]  /*0530*/  F2I.U32.TRUNC.NTZ R5, R0 ;  /* 0x0000000000057305 */ /* 0x000e62000020f000 */
[----:B0-----:R-:W-:-:S04]  /*0540*/  IADD3 R2, P1, PT, R9, R2, RZ ;  /* 0x0000000209027210 */ /* 0x001fc80007f3e0ff */
[----:B------:R-:W-:-:S05]  /*0550*/  IADD3.X R3, PT, PT, R3, UR9, R4, P1, P0 ;  /* 0x0000000903037c10 */ /* 0x000fca0008fe0404 */
[----:B-1----:R-:W-:Y:S01]  /*0560*/  STG.E.U8 desc[UR4][R2.64], R5 ;  /* 0x0000000502007986 */ /* 0x002fe2000c101104 */
[----:B------:R-:W-:Y:S05]  /*0570*/  EXIT ;  /* 0x000000000000794d */ /* 0x000fea0003800000 */
        .weak           $__internal_0_$__cuda_sm20_sqrt_rn_f32_slowpath
        .type           $__internal_0_$__cuda_sm20_sqrt_rn_f32_slowpath,@function
        .size           $__internal_0_$__cuda_sm20_sqrt_rn_f32_slowpath,(.L_x_5 - $__internal_0_$__cuda_sm20_sqrt_rn_f32_slowpath)
$__internal_0_$__cuda_sm20_sqrt_rn_f32_slowpath:
[----:B------:R-:W-:-:S13]  /*0580*/  LOP3.LUT P1, RZ, R0, 0x7fffffff, RZ, 0xc0, !PT ;  /* 0x7fffffff00ff7812 */ /* 0x000fda000782c0ff */
[----:B------:R-:W-:Y:S01]  /*0590*/  @!P1 MOV R2, R0 ;  /* 0x0000000000029202 */ /* 0x000fe20000000f00 */
[----:B------:R-:W-:Y:S06]  /*05a0*/  @!P1 BRA `(.L_x_3) ;  /* 0x0000000000409947 */ /* 0x000fec0003800000 */
[----:B------:R-:W-:-:S13]  /*05b0*/  FSETP.GEU.FTZ.AND P1, PT, R0, RZ, PT ;  /* 0x000000ff0000720b */ /* 0x000fda0003f3e000 */
[----:B------:R-:W-:Y:S01]  /*05c0*/  @!P1 IMAD.MOV.U32 R2, RZ, RZ, 0x7fffffff ;  /* 0x7fffffffff029424 */ /* 0x000fe200078e00ff */
[----:B------:R-:W-:Y:S06]  /*05d0*/  @!P1 BRA `(.L_x_3) ;  /* 0x0000000000349947 */ /* 0x000fec0003800000 */
[----:B------:R-:W-:-:S13]  /*05e0*/  FSETP.GTU.FTZ.AND P1, PT, |R0|, +INF , PT ;  /* 0x7f8000000000780b */ /* 0x000fda0003f3c200 */
[----:B------:R-:W-:Y:S01]  /*05f0*/  @P1 FADD.FTZ R2, R0, 1 ;  /* 0x3f80000000021421 */ /* 0x000fe20000010000 */
[----:B------:R-:W-:Y:S06]  /*0600*/  @P1 BRA `(.L_x_3) ;  /* 0x0000000000281947 */ /* 0x000fec0003800000 */
[----:B------:R-:W-:-:S13]  /*0610*/  FSETP.NEU.FTZ.AND P1, PT, |R0|, +INF , PT ;  /* 0x7f8000000000780b */ /* 0x000fda0003f3d200 */
[----:B------:R-:W-:-:S04]  /*0620*/  @P1 FFMA R3, R0, 1.84467440737095516160e+19, RZ ;  /* 0x5f80000000031823 */ /* 0x000fc800000000ff */
[----:B------:R-:W0:Y:S02]  /*0630*/  @P1 MUFU.RSQ R2, R3 ;  /* 0x0000000300021308 */ /* 0x000e240000001400 */
[----:B0-----:R-:W-:Y:S01]  /*0640*/  @P1 FMUL.FTZ R6, R3, R2 ;  /* 0x0000000203061220 */ /* 0x001fe20000410000 */
[----:B------:R-:W-:Y:S01]  /*0650*/  @P1 FMUL.FTZ R7, R2, 0.5 ;  /* 0x3f00000002071820 */ /* 0x000fe20000410000 */
[----:B------:R-:W-:Y:S02]  /*0660*/  @!P1 MOV R2, R0 ;  /* 0x0000000000029202 */ /* 0x000fe40000000f00 */
[----:B------:R-:W-:-:S04]  /*0670*/  @P1 FADD.FTZ R5, -R6, -RZ ;  /* 0x800000ff06051221 */ /* 0x000fc80000010100 */
[----:B------:R-:W-:-:S04]  /*0680*/  @P1 FFMA R5, R6, R5, R3 ;  /* 0x0000000506051223 */ /* 0x000fc80000000003 */
[----:B------:R-:W-:-:S04]  /*0690*/  @P1 FFMA R5, R5, R7, R6 ;  /* 0x0000000705051223 */ /* 0x000fc80000000006 */
[----:B------:R-:W-:-:S07]  /*06a0*/  @P1 FMUL.FTZ R2, R5, 2.3283064365386962891e-10 ;  /* 0x2f80000005021820 */ /* 0x000fce0000410000 */
.L_x_3:
[----:B------:R-:W-:Y:S02]  /*06b0*/  HFMA2 R3, -RZ, RZ, 0, 0 ;  /* 0x00000000ff037431 */ /* 0x000fe400000001ff */
[----:B------:R-:W-:Y:S01]  /*06c0*/  IMAD.MOV.U32 R0, RZ, RZ, R2 ;  /* 0x000000ffff007224 */ /* 0x000fe200078e0002 */
[----:B------:R-:W-:-:S04]  /*06d0*/  MOV R2, R8 ;  /* 0x0000000800027202 */ /* 0x000fc80000000f00 */
[----:B------:R-:W-:Y:S05]  /*06e0*/  RET.REL.NODEC R2 `(_Z12sobel_kernelPhPKhmm) ;  /* 0xfffffff802447950 */ /* 0x000fea0003c3ffff */
.L_x_4:
[----:B------:R-:W-:-:S00]  /*06f0*/  BRA `(.L_x_4) ;  /* 0xfffffffc00fc7947 */ /* 0x000fc0000383ffff */
[----:B------:R-:W-:-:S00]  /*0700*/  NOP ;  /* 0x0000000000007918 */ /* 0x000fc00000000000 */
[----:B------:R-:W-:-:S00]  /*0710*/  NOP ;  /* 0x0000000000007918 */ /* 0x000fc00000000000 */
[----:B------:R-:W-:-:S00]  /*0720*/  NOP ;  /* 0x0000000000007918 */ /* 0x000fc00000000000 */
[----:B------:R-:W-:-:S00]  /*0730*/  NOP ;  /* 0x0000000000007918 */ /* 0x000fc00000000000 */
[----:B------:R-:W-:-:S00]  /*0740*/  NOP ;  /* 0x0000000000007918 */ /* 0x000fc00000000000 */
[----:B------:R-:W-:-:S00]  /*0750*/  NOP ;  /* 0x0000000000007918 */ /* 0x000fc00000000000 */
[----:B------:R-:W-:-:S00]  /*0760*/  NOP ;  /* 0x0000000000007918 */ /* 0x000fc00000000000 */
[----:B------:R-:W-:-:S00]  /*0770*/  NOP ;  /* 0x0000000000007918 */ /* 0x000fc00000000000 */
.L_x_5:


//--------------------- .nv.shared.reserved.0     --------------------------
	.section	.nv.shared.reserved.0,"aw",@nobits
	.weak		__nv_reservedSMEM_offset_0_alias
	.size		__nv_reservedSMEM_offset_0_alias, 0, 64
	.other		__nv_reservedSMEM_offset_0_alias,@"STO_CUDA_RESERVED_SHARED STV_DEFAULT"
__nv_reservedSMEM_offset_0_alias:
	.zero		0
	.zero		64


//--------------------- .nv.constant0._Z12sobel_kernelPhPKhmm --------------------------
	.section	.nv.constant0._Z12sobel_kernelPhPKhmm,"a",@progbits
	.sectionflags	@""
	.align	4
.nv.constant0._Z12sobel_kernelPhPKhmm:
	.zero		928


//--------------------- SYMBOLS --------------------------

	.type		.nv.reservedSmem.offset0,@object
	.size		.nv.reservedSmem.offset0,0x4
